







.version 7.0
.target sm_62
.address_size 64




.visible .entry _Z9mysgemmNTPKfiS0_iPfiiff(
.param .u64 _Z9mysgemmNTPKfiS0_iPfiiff_param_0,
.param .u32 _Z9mysgemmNTPKfiS0_iPfiiff_param_1,
.param .u64 _Z9mysgemmNTPKfiS0_iPfiiff_param_2,
.param .u32 _Z9mysgemmNTPKfiS0_iPfiiff_param_3,
.param .u64 _Z9mysgemmNTPKfiS0_iPfiiff_param_4,
.param .u32 _Z9mysgemmNTPKfiS0_iPfiiff_param_5,
.param .u32 _Z9mysgemmNTPKfiS0_iPfiiff_param_6,
.param .f32 _Z9mysgemmNTPKfiS0_iPfiiff_param_7,
.param .f32 _Z9mysgemmNTPKfiS0_iPfiiff_param_8
)
{
.reg .pred %p<4>;
.reg .f32 %f<213>;
.reg .b32 %r<41>;
.reg .b64 %rd<29>;

	.shared .align 4 .b8 _ZZ9mysgemmNTPKfiS0_iPfiiffE3b_s[512];

ld.param.u64 %rd3, [_Z9mysgemmNTPKfiS0_iPfiiff_param_0];
ld.param.u32 %r18, [_Z9mysgemmNTPKfiS0_iPfiiff_param_1];
ld.param.u64 %rd4, [_Z9mysgemmNTPKfiS0_iPfiiff_param_2];
ld.param.u32 %r19, [_Z9mysgemmNTPKfiS0_iPfiiff_param_3];
ld.param.u64 %rd5, [_Z9mysgemmNTPKfiS0_iPfiiff_param_4];
ld.param.u32 %r20, [_Z9mysgemmNTPKfiS0_iPfiiff_param_5];
ld.param.u32 %r21, [_Z9mysgemmNTPKfiS0_iPfiiff_param_6];
ld.param.f32 %f65, [_Z9mysgemmNTPKfiS0_iPfiiff_param_7];
ld.param.f32 %f66, [_Z9mysgemmNTPKfiS0_iPfiiff_param_8];
mov.u32 %r1, %ntid.x;
mov.u32 %r2, %tid.y;
mov.u32 %r3, %tid.x;
mov.u32 %r4, %ctaid.x;
mov.u32 %r22, %ctaid.y;
shl.b32 %r5, %r22, 4;
mov.f32 %f165, 0f00000000;
setp.lt.s32	%p1, %r21, 1;
mov.f32 %f166, %f165;
mov.f32 %f167, %f165;
mov.f32 %f168, %f165;
mov.f32 %f169, %f165;
mov.f32 %f170, %f165;
mov.f32 %f171, %f165;
mov.f32 %f172, %f165;
mov.f32 %f173, %f165;
mov.f32 %f174, %f165;
mov.f32 %f175, %f165;
mov.f32 %f176, %f165;
mov.f32 %f177, %f165;
mov.f32 %f178, %f165;
mov.f32 %f179, %f165;
mov.f32 %f180, %f165;
@%p1 bra BB0_5;

shl.b32 %r24, %r2, 6;
mov.u32 %r25, _ZZ9mysgemmNTPKfiS0_iPfiiffE3b_s;
add.s32 %r26, %r25, %r24;
shl.b32 %r27, %r3, 2;
add.s32 %r6, %r26, %r27;
mad.lo.s32 %r28, %r1, %r2, %r3;
mad.lo.s32 %r7, %r4, 128, %r28;
add.s32 %r8, %r5, %r3;
cvta.to.global.u64 %rd1, %rd3;
cvta.to.global.u64 %rd2, %rd4;
mov.u32 %r37, 0;
mov.f32 %f165, 0f00000000;
mov.f32 %f166, %f165;
mov.f32 %f167, %f165;
mov.f32 %f168, %f165;
mov.f32 %f169, %f165;
mov.f32 %f170, %f165;
mov.f32 %f171, %f165;
mov.f32 %f172, %f165;
mov.f32 %f173, %f165;
mov.f32 %f174, %f165;
mov.f32 %f175, %f165;
mov.f32 %f176, %f165;
mov.f32 %f177, %f165;
mov.f32 %f178, %f165;
mov.f32 %f179, %f165;
mov.f32 %f180, %f165;

BB0_2:
add.s32 %r29, %r37, %r2;
mad.lo.s32 %r30, %r29, %r19, %r8;
mul.wide.u32 %rd6, %r30, 4;
add.s64 %rd7, %rd2, %rd6;
ld.global.f32 %f99, [%rd7];
st.shared.f32 [%r6], %f99;
bar.sync 0;
mad.lo.s32 %r38, %r18, %r37, %r7;
mov.u32 %r40, 0;
mov.u32 %r39, %r25;

BB0_3:
mul.wide.s32 %rd8, %r38, 4;
add.s64 %rd9, %rd1, %rd8;
ld.shared.f32 %f100, [%r39];
ld.global.f32 %f101, [%rd9];
fma.rn.f32 %f180, %f101, %f100, %f180;
ld.shared.f32 %f102, [%r39+4];
fma.rn.f32 %f179, %f101, %f102, %f179;
ld.shared.f32 %f103, [%r39+8];
fma.rn.f32 %f178, %f101, %f103, %f178;
ld.shared.f32 %f104, [%r39+12];
fma.rn.f32 %f177, %f101, %f104, %f177;
ld.shared.f32 %f105, [%r39+16];
fma.rn.f32 %f176, %f101, %f105, %f176;
ld.shared.f32 %f106, [%r39+20];
fma.rn.f32 %f175, %f101, %f106, %f175;
ld.shared.f32 %f107, [%r39+24];
fma.rn.f32 %f174, %f101, %f107, %f174;
ld.shared.f32 %f108, [%r39+28];
fma.rn.f32 %f173, %f101, %f108, %f173;
ld.shared.f32 %f109, [%r39+32];
fma.rn.f32 %f172, %f101, %f109, %f172;
ld.shared.f32 %f110, [%r39+36];
fma.rn.f32 %f171, %f101, %f110, %f171;
ld.shared.f32 %f111, [%r39+40];
fma.rn.f32 %f170, %f101, %f111, %f170;
ld.shared.f32 %f112, [%r39+44];
fma.rn.f32 %f169, %f101, %f112, %f169;
ld.shared.f32 %f113, [%r39+48];
fma.rn.f32 %f168, %f101, %f113, %f168;
ld.shared.f32 %f114, [%r39+52];
fma.rn.f32 %f167, %f101, %f114, %f167;
ld.shared.f32 %f115, [%r39+56];
fma.rn.f32 %f166, %f101, %f115, %f166;
ld.shared.f32 %f116, [%r39+60];
fma.rn.f32 %f165, %f101, %f116, %f165;
add.s32 %r39, %r39, 64;
add.s32 %r38, %r38, %r18;
add.s32 %r40, %r40, 1;
setp.lt.s32	%p2, %r40, 8;
@%p2 bra BB0_3;

bar.sync 0;
add.s32 %r37, %r37, 8;
setp.lt.s32	%p3, %r37, %r21;
@%p3 bra BB0_2;

BB0_5:
cvta.to.global.u64 %rd10, %rd5;
shl.b32 %r33, %r4, 7;
mad.lo.s32 %r34, %r1, %r2, %r3;
add.s32 %r35, %r34, %r33;
mad.lo.s32 %r36, %r5, %r20, %r35;
mul.wide.s32 %rd11, %r36, 4;
add.s64 %rd12, %rd10, %rd11;
ld.global.f32 %f117, [%rd12];
mul.f32 %f118, %f180, %f65;
fma.rn.f32 %f119, %f117, %f66, %f118;
st.global.f32 [%rd12], %f119;
mul.wide.s32 %rd13, %r20, 4;
add.s64 %rd14, %rd12, %rd13;
ld.global.f32 %f120, [%rd14];
mul.f32 %f121, %f179, %f65;
fma.rn.f32 %f122, %f120, %f66, %f121;
st.global.f32 [%rd14], %f122;
add.s64 %rd15, %rd14, %rd13;
ld.global.f32 %f123, [%rd15];
mul.f32 %f124, %f178, %f65;
fma.rn.f32 %f125, %f123, %f66, %f124;
st.global.f32 [%rd15], %f125;
add.s64 %rd16, %rd15, %rd13;
ld.global.f32 %f126, [%rd16];
mul.f32 %f127, %f177, %f65;
fma.rn.f32 %f128, %f126, %f66, %f127;
st.global.f32 [%rd16], %f128;
add.s64 %rd17, %rd16, %rd13;
ld.global.f32 %f129, [%rd17];
mul.f32 %f130, %f176, %f65;
fma.rn.f32 %f131, %f129, %f66, %f130;
st.global.f32 [%rd17], %f131;
add.s64 %rd18, %rd17, %rd13;
ld.global.f32 %f132, [%rd18];
mul.f32 %f133, %f175, %f65;
fma.rn.f32 %f134, %f132, %f66, %f133;
st.global.f32 [%rd18], %f134;
add.s64 %rd19, %rd18, %rd13;
ld.global.f32 %f135, [%rd19];
mul.f32 %f136, %f174, %f65;
fma.rn.f32 %f137, %f135, %f66, %f136;
st.global.f32 [%rd19], %f137;
add.s64 %rd20, %rd19, %rd13;
ld.global.f32 %f138, [%rd20];
mul.f32 %f139, %f173, %f65;
fma.rn.f32 %f140, %f138, %f66, %f139;
st.global.f32 [%rd20], %f140;
add.s64 %rd21, %rd20, %rd13;
ld.global.f32 %f141, [%rd21];
mul.f32 %f142, %f172, %f65;
fma.rn.f32 %f143, %f141, %f66, %f142;
st.global.f32 [%rd21], %f143;
add.s64 %rd22, %rd21, %rd13;
ld.global.f32 %f144, [%rd22];
mul.f32 %f145, %f171, %f65;
fma.rn.f32 %f146, %f144, %f66, %f145;
st.global.f32 [%rd22], %f146;
add.s64 %rd23, %rd22, %rd13;
ld.global.f32 %f147, [%rd23];
mul.f32 %f148, %f170, %f65;
fma.rn.f32 %f149, %f147, %f66, %f148;
st.global.f32 [%rd23], %f149;
add.s64 %rd24, %rd23, %rd13;
ld.global.f32 %f150, [%rd24];
mul.f32 %f151, %f169, %f65;
fma.rn.f32 %f152, %f150, %f66, %f151;
st.global.f32 [%rd24], %f152;
add.s64 %rd25, %rd24, %rd13;
ld.global.f32 %f153, [%rd25];
mul.f32 %f154, %f168, %f65;
fma.rn.f32 %f155, %f153, %f66, %f154;
st.global.f32 [%rd25], %f155;
add.s64 %rd26, %rd25, %rd13;
ld.global.f32 %f156, [%rd26];
mul.f32 %f157, %f167, %f65;
fma.rn.f32 %f158, %f156, %f66, %f157;
st.global.f32 [%rd26], %f158;
add.s64 %rd27, %rd26, %rd13;
ld.global.f32 %f159, [%rd27];
mul.f32 %f160, %f166, %f65;
fma.rn.f32 %f161, %f159, %f66, %f160;
st.global.f32 [%rd27], %f161;
add.s64 %rd28, %rd27, %rd13;
ld.global.f32 %f162, [%rd28];
mul.f32 %f163, %f165, %f65;
fma.rn.f32 %f164, %f162, %f66, %f163;
st.global.f32 [%rd28], %f164;
ret;
}




// ===== COMPILED SASS (sm_100) =====

	.target	sm_100

	.elftype	@"ET_EXEC"


//--------------------- .note.nv.tkinfo           --------------------------
	.section	.note.nv.tkinfo,"",@"SHT_NOTE"
	.sectionflags	@"SHF_NOTE_NV_TKINFO"
	.tkinfo
        /*0018*/ 	.word	0x00000002
        /*0030*/ 	.string	""
        /*0030*/ 	.string	"ptxas"
        /*0030*/ 	.string	"Cuda compilation tools, release 13.0, V13.0.88"
        /*0030*/ 	.string	"Build cuda_13.0.r13.0/compiler.36424714_0"
        /*0030*/ 	.string	"-arch sm_100 "



//--------------------- .note.nv.cuinfo           --------------------------
	.section	.note.nv.cuinfo,"",@"SHT_NOTE"
	.sectionflags	@"SHF_NOTE_NV_CUINFO"
        /*0018*/ 	.short	0x0002
        /*001a*/ 	.short	0x003e
        /*001c*/ 	.short	0x0082
	.zero		2


//--------------------- .nv.info                  --------------------------
	.section	.nv.info,"",@"SHT_CUDA_INFO"
	.align	4


	//----- nvinfo : EIATTR_REGCOUNT
	.align		4
        /*0000*/ 	.byte	0x04, 0x2f
        /*0002*/ 	.short	(.L_1 - .L_0)
	.align		4
.L_0:
        /*0004*/ 	.word	index@(_Z9mysgemmNTPKfiS0_iPfiiff)
        /*0008*/ 	.word	0x00000028


	//----- nvinfo : EIATTR_FRAME_SIZE
	.align		4
.L_1:
        /*000c*/ 	.byte	0x04, 0x11
        /*000e*/ 	.short	(.L_3 - .L_2)
	.align		4
.L_2:
        /*0010*/ 	.word	index@(_Z9mysgemmNTPKfiS0_iPfiiff)
        /*0014*/ 	.word	0x00000000


	//----- nvinfo : EIATTR_MIN_STACK_SIZE
	.align		4
.L_3:
        /*0018*/ 	.byte	0x04, 0x12
        /*001a*/ 	.short	(.L_5 - .L_4)
	.align		4
.L_4:
        /*001c*/ 	.word	index@(_Z9mysgemmNTPKfiS0_iPfiiff)
        /*0020*/ 	.word	0x00000000
.L_5:


//--------------------- .nv.compat                --------------------------
	.section	.nv.compat,"",@"SHT_CUDA_COMPAT_INFO"
	.align	4
        /*0000*/ 	.byte	0x02, 0x09, 0x00, 0x00, 0x02, 0x02, 0x01, 0x00, 0x02, 0x05, 0x05, 0x00, 0x03, 0x07, 0x01, 0x01
        /*0010*/ 	.byte	0x02, 0x03, 0x00, 0x00, 0x02, 0x06, 0x01, 0x00, 0x04, 0x0b, 0x08, 0x00, 0x09, 0x00, 0x00, 0x00
        /*0020*/ 	.byte	0x00, 0x00, 0x00, 0x00


//--------------------- .nv.info._Z9mysgemmNTPKfiS0_iPfiiff --------------------------
	.section	.nv.info._Z9mysgemmNTPKfiS0_iPfiiff,"",@"SHT_CUDA_INFO"
	.sectionflags	@""
	.align	4


	//----- nvinfo : EIATTR_CUDA_API_VERSION
	.align		4
        /*0000*/ 	.byte	0x04, 0x37
        /*0002*/ 	.short	(.L_7 - .L_6)
.L_6:
        /*0004*/ 	.word	0x00000082


	//----- nvinfo : EIATTR_KPARAM_INFO
	.align		4
.L_7:
        /*0008*/ 	.byte	0x04, 0x17
        /*000a*/ 	.short	(.L_9 - .L_8)
.L_8:
        /*000c*/ 	.word	0x00000000
        /*0010*/ 	.short	0x0008
        /*0012*/ 	.short	0x0034
        /*0014*/ 	.byte	0x00, 0xf0, 0x11, 0x00


	//----- nvinfo : EIATTR_KPARAM_INFO
	.align		4
.L_9:
        /*0018*/ 	.byte	0x04, 0x17
        /*001a*/ 	.short	(.L_11 - .L_10)
.L_10:
        /*001c*/ 	.word	0x00000000
        /*0020*/ 	.short	0x0007
        /*0022*/ 	.short	0x0030
        /*0024*/ 	.byte	0x00, 0xf0, 0x11, 0x00


	//----- nvinfo : EIATTR_KPARAM_INFO
	.align		4
.L_11:
        /*0028*/ 	.byte	0x04, 0x17
        /*002a*/ 	.short	(.L_13 - .L_12)
.L_12:
        /*002c*/ 	.word	0x00000000
        /*0030*/ 	.short	0x0006
        /*0032*/ 	.short	0x002c
        /*0034*/ 	.byte	0x00, 0xf0, 0x11, 0x00


	//----- nvinfo : EIATTR_KPARAM_INFO
	.align		4
.L_13:
        /*0038*/ 	.byte	0x04, 0x17
        /*003a*/ 	.short	(.L_15 - .L_14)
.L_14:
        /*003c*/ 	.word	0x00000000
        /*0040*/ 	.short	0x0005
        /*0042*/ 	.short	0x0028
        /*0044*/ 	.byte	0x00, 0xf0, 0x11, 0x00


	//----- nvinfo : EIATTR_KPARAM_INFO
	.align		4
.L_15:
        /*0048*/ 	.byte	0x04, 0x17
        /*004a*/ 	.short	(.L_17 - .L_16)
.L_16:
        /*004c*/ 	.word	0x00000000
        /*0050*/ 	.short	0x0004
        /*0052*/ 	.short	0x0020
        /*0054*/ 	.byte	0x00, 0xf0, 0x21, 0x00


	//----- nvinfo : EIATTR_KPARAM_INFO
	.align		4
.L_17:
        /*0058*/ 	.byte	0x04, 0x17
        /*005a*/ 	.short	(.L_19 - .L_18)
.L_18:
        /*005c*/ 	.word	0x00000000
        /*0060*/ 	.short	0x0003
        /*0062*/ 	.short	0x0018
        /*0064*/ 	.byte	0x00, 0xf0, 0x11, 0x00


	//----- nvinfo : EIATTR_KPARAM_INFO
	.align		4
.L_19:
        /*0068*/ 	.byte	0x04, 0x17
        /*006a*/ 	.short	(.L_21 - .L_20)
.L_20:
        /*006c*/ 	.word	0x00000000
        /*0070*/ 	.short	0x0002
        /*0072*/ 	.short	0x0010
        /*0074*/ 	.byte	0x00, 0xf0, 0x21, 0x00


	//----- nvinfo : EIATTR_KPARAM_INFO
	.align		4
.L_21:
        /*0078*/ 	.byte	0x04, 0x17
        /*007a*/ 	.short	(.L_23 - .L_22)
.L_22:
        /*007c*/ 	.word	0x00000000
        /*0080*/ 	.short	0x0001
        /*0082*/ 	.short	0x0008
        /*0084*/ 	.byte	0x00, 0xf0, 0x11, 0x00


	//----- nvinfo : EIATTR_KPARAM_INFO
	.align		4
.L_23:
        /*0088*/ 	.byte	0x04, 0x17
        /*008a*/ 	.short	(.L_25 - .L_24)
.L_24:
        /*008c*/ 	.word	0x00000000
        /*0090*/ 	.short	0x0000
        /*0092*/ 	.short	0x0000
        /*0094*/ 	.byte	0x00, 0xf0, 0x21, 0x00


	//----- nvinfo : EIATTR_SPARSE_MMA_MASK
	.align		4
.L_25:
        /*0098*/ 	.byte	0x03, 0x50
        /*009a*/ 	.short	0x0000


	//----- nvinfo : EIATTR_MAXREG_COUNT
	.align		4
        /*009c*/ 	.byte	0x03, 0x1b
        /*009e*/ 	.short	0x00ff


	//----- nvinfo : EIATTR_NUM_BARRIERS
	.align		4
        /*00a0*/ 	.byte	0x02, 0x4c
        /*00a2*/ 	.byte	0x01
	.zero		1


	//----- nvinfo : EIATTR_MERCURY_ISA_VERSION
	.align		4
        /*00a4*/ 	.byte	0x03, 0x5f
        /*00a6*/ 	.short	0x0101


	//----- nvinfo : EIATTR_VRC_CTA_INIT_COUNT
	.align		4
        /*00a8*/ 	.byte	0x02, 0x4a
	.zero		1
	.zero		1


	//----- nvinfo : EIATTR_EXIT_INSTR_OFFSETS
	.align		4
        /*00ac*/ 	.byte	0x04, 0x1c
        /*00ae*/ 	.short	(.L_27 - .L_26)


	//   ....[0]....
.L_26:
        /*00b0*/ 	.word	0x00001450


	//----- nvinfo : EIATTR_CBANK_PARAM_SIZE
	.align		4
.L_27:
        /*00b4*/ 	.byte	0x03, 0x19
        /*00b6*/ 	.short	0x0038


	//----- nvinfo : EIATTR_PARAM_CBANK
	.align		4
        /*00b8*/ 	.byte	0x04, 0x0a
        /*00ba*/ 	.short	(.L_29 - .L_28)
	.align		4
.L_28:
        /*00bc*/ 	.word	index@(.nv.constant0._Z9mysgemmNTPKfiS0_iPfiiff)
        /*00c0*/ 	.short	0x0380
        /*00c2*/ 	.short	0x0038


	//----- nvinfo : EIATTR_SW_WAR
	.align		4
.L_29:
        /*00c4*/ 	.byte	0x04, 0x36
        /*00c6*/ 	.short	(.L_31 - .L_30)
.L_30:
        /*00c8*/ 	.word	0x00000008
.L_31:


//--------------------- .nv.callgraph             --------------------------
	.section	.nv.callgraph,"",@"SHT_CUDA_CALLGRAPH"
	.align	4
	.sectionentsize	8
	.align		4
        /*0000*/ 	.word	0x00000000
	.align		4
        /*0004*/ 	.word	0xffffffff
	.align		4
        /*0008*/ 	.word	0x00000000
	.align		4
        /*000c*/ 	.word	0xfffffffe
	.align		4
        /*0010*/ 	.word	0x00000000
	.align		4
        /*0014*/ 	.word	0xfffffffd
	.align		4
        /*0018*/ 	.word	0x00000000
	.align		4
        /*001c*/ 	.word	0xfffffffc


//--------------------- .text._Z9mysgemmNTPKfiS0_iPfiiff --------------------------
	.section	.text._Z9mysgemmNTPKfiS0_iPfiiff,"ax",@progbits
	.align	128
        .global         _Z9mysgemmNTPKfiS0_iPfiiff
        .type           _Z9mysgemmNTPKfiS0_iPfiiff,@function
        .size           _Z9mysgemmNTPKfiS0_iPfiiff,(.L_x_3 - _Z9mysgemmNTPKfiS0_iPfiiff)
        .other          _Z9mysgemmNTPKfiS0_iPfiiff,@"STO_CUDA_ENTRY STV_DEFAULT"
_Z9mysgemmNTPKfiS0_iPfiiff:
.text._Z9mysgemmNTPKfiS0_iPfiiff:
[----:B------:R-:W-:Y:S01]  /*0000*/  LDC R1, c[0x0][0x37c] ;  /* 0x0000df00ff017b82 */ /* 0x000fe20000000800 */
[----:B------:R-:W0:Y:S07]  /*0010*/  LDCU UR10, c[0x0][0x3ac] ;  /* 0x00007580ff0a77ac */ /* 0x000e2e0008000800 */
[----:B------:R-:W1:Y:S01]  /*0020*/  S2UR UR5, SR_CTAID.Y ;  /* 0x00000000000579c3 */ /* 0x000e620000002600 */
[----:B------:R-:W2:Y:S01]  /*0030*/  S2R R0, SR_TID.Y ;  /* 0x0000000000007919 */ /* 0x000ea20000002200 */
[----:B------:R-:W-:Y:S01]  /*0040*/  HFMA2 R25, -RZ, RZ, 0, 0 ;  /* 0x00000000ff197431 */ /* 0x000fe200000001ff */
[----:B------:R-:W-:Y:S01]  /*0050*/  CS2R R36, SRZ ;  /* 0x0000000000247805 */ /* 0x000fe2000001ff00 */
[----:B------:R-:W-:Y:S01]  /*0060*/  HFMA2 R20, -RZ, RZ, 0, 0 ;  /* 0x00000000ff147431 */ /* 0x000fe200000001ff */
[----:B------:R-:W3:Y:S01]  /*0070*/  S2R R5, SR_TID.X ;  /* 0x0000000000057919 */ /* 0x000ee20000002100 */
[----:B------:R-:W-:-:S02]  /*0080*/  CS2R R32, SRZ ;  /* 0x0000000000207805 */ /* 0x000fc4000001ff00 */
[----:B------:R-:W-:Y:S02]  /*0090*/  CS2R R28, SRZ ;  /* 0x00000000001c7805 */ /* 0x000fe4000001ff00 */
[----:B------:R-:W-:Y:S01]  /*00a0*/  CS2R R22, SRZ ;  /* 0x0000000000167805 */ /* 0x000fe2000001ff00 */
[----:B------:R-:W4:Y:S01]  /*00b0*/  S2R R2, SR_CTAID.X ;  /* 0x0000000000027919 */ /* 0x000f220000002500 */
[----:B------:R-:W-:Y:S02]  /*00c0*/  MOV R35, RZ ;  /* 0x000000ff00237202 */ /* 0x000fe40000000f00 */
[----:B------:R-:W-:Y:S02]  /*00d0*/  CS2R R30, SRZ ;  /* 0x00000000001e7805 */ /* 0x000fe4000001ff00 */
[----:B------:R-:W-:Y:S02]  /*00e0*/  CS2R R26, SRZ ;  /* 0x00000000001a7805 */ /* 0x000fe4000001ff00 */
[----:B------:R-:W-:Y:S01]  /*00f0*/  MOV R7, RZ ;  /* 0x000000ff00077202 */ /* 0x000fe20000000f00 */
[----:B------:R-:W2:Y:S01]  /*0100*/  LDCU.64 UR8, c[0x0][0x358] ;  /* 0x00006b00ff0877ac */ /* 0x000ea20008000a00 */
[----:B0-----:R-:W-:Y:S01]  /*0110*/  UISETP.GE.AND UP0, UPT, UR10, 0x1, UPT ;  /* 0x000000010a00788c */ /* 0x001fe2000bf06270 */
[----:B------:R-:W0:Y:S01]  /*0120*/  LDCU UR7, c[0x0][0x360] ;  /* 0x00006c00ff0777ac */ /* 0x000e220008000800 */
[----:B-1----:R-:W-:-:S07]  /*0130*/  USHF.L.U32 UR5, UR5, 0x4, URZ ;  /* 0x0000000405057899 */ /* 0x002fce00080006ff */
[----:B------:R-:W-:Y:S05]  /*0140*/  BRA.U !UP0, `(.L_x_0) ;  /* 0x0000000d08647547 */ /* 0x000fea000b800000 */
[----:B------:R-:W1:Y:S01]  /*0150*/  S2UR UR6, SR_CgaCtaId ;  /* 0x00000000000679c3 */ /* 0x000e620000008800 */
[----:B------:R-:W-:Y:S01]  /*0160*/  UMOV UR4, 0x400 ;  /* 0x0000040000047882 */ /* 0x000fe20000000000 */
[----:B0-23--:R-:W-:Y:S01]  /*0170*/  IMAD R3, R0, UR7, R5 ;  /* 0x0000000700037c24 */ /* 0x00dfe2000f8e0205 */
[----:B------:R-:W-:Y:S02]  /*0180*/  CS2R R36, SRZ ;  /* 0x0000000000247805 */ /* 0x000fe4000001ff00 */
[----:B------:R-:W-:Y:S02]  /*0190*/  CS2R R32, SRZ ;  /* 0x0000000000207805 */ /* 0x000fe4000001ff00 */
[----:B------:R-:W-:Y:S02]  /*01a0*/  CS2R R28, SRZ ;  /* 0x00000000001c7805 */ /* 0x000fe4000001ff00 */
[----:B------:R-:W-:Y:S02]  /*01b0*/  MOV R25, RZ ;  /* 0x000000ff00197202 */ /* 0x000fe40000000f00 */
[----:B------:R-:W-:-:S02]  /*01c0*/  CS2R R22, SRZ ;  /* 0x0000000000167805 */ /* 0x000fc4000001ff00 */
[----:B------:R-:W-:Y:S02]  /*01d0*/  MOV R35, RZ ;  /* 0x000000ff00237202 */ /* 0x000fe40000000f00 */
[----:B------:R-:W-:Y:S02]  /*01e0*/  CS2R R30, SRZ ;  /* 0x00000000001e7805 */ /* 0x000fe4000001ff00 */
[----:B------:R-:W-:Y:S02]  /*01f0*/  CS2R R26, SRZ ;  /* 0x00000000001a7805 */ /* 0x000fe4000001ff00 */
[----:B------:R-:W-:Y:S01]  /*0200*/  MOV R20, RZ ;  /* 0x000000ff00147202 */ /* 0x000fe20000000f00 */
[----:B------:R-:W0:Y:S01]  /*0210*/  LDCU UR11, c[0x0][0x398] ;  /* 0x00007300ff0b77ac */ /* 0x000e220008000800 */
[----:B------:R-:W-:Y:S02]  /*0220*/  MOV R7, RZ ;  /* 0x000000ff00077202 */ /* 0x000fe40000000f00 */
[----:B----4-:R-:W-:Y:S01]  /*0230*/  LEA R3, R2, R3, 0x7 ;  /* 0x0000000302037211 */ /* 0x010fe200078e38ff */
[----:B-1----:R-:W-:-:S03]  /*0240*/  ULEA UR6, UR6, UR4, 0x18 ;  /* 0x0000000406067291 */ /* 0x002fc6000f8ec0ff */
[----:B------:R-:W-:-:S03]  /*0250*/  UMOV UR4, URZ ;  /* 0x000000ff00047c82 */ /* 0x000fc60008000000 */
[----:B------:R-:W-:-:S04]  /*0260*/  LEA R4, R0, UR6, 0x6 ;  /* 0x0000000600047c11 */ /* 0x000fc8000f8e30ff */
[C---:B------:R-:W-:Y:S02]  /*0270*/  LEA R4, R5.reuse, R4, 0x2 ;  /* 0x0000000405047211 */ /* 0x040fe400078e10ff */
[----:B------:R-:W-:-:S07]  /*0280*/  IADD3 R5, PT, PT, R5, UR5, RZ ;  /* 0x0000000505057c10 */ /* 0x000fce000fffe0ff */
.L_x_1:
[----:B------:R-:W1:Y:S01]  /*0290*/  LDC.64 R8, c[0x0][0x390] ;  /* 0x0000e400ff087b82 */ /* 0x000e620000000a00 */
[----:B------:R-:W-:-:S05]  /*02a0*/  IADD3 R6, PT, PT, R0, UR4, RZ ;  /* 0x0000000400067c10 */ /* 0x000fca000fffe0ff */
[----:B0-----:R-:W-:Y:S02]  /*02b0*/  IMAD R11, R6, UR11, R5 ;  /* 0x0000000b060b7c24 */ /* 0x001fe4000f8e0205 */
[----:B------:R-:W0:Y:S08]  /*02c0*/  LDC R6, c[0x0][0x388] ;  /* 0x0000e200ff067b82 */ /* 0x000e300000000800 */
[----:B------:R-:W2:Y:S01]  /*02d0*/  LDC.64 R18, c[0x0][0x380] ;  /* 0x0000e000ff127b82 */ /* 0x000ea20000000a00 */
[----:B-1----:R-:W-:-:S06]  /*02e0*/  IMAD.WIDE.U32 R10, R11, 0x4, R8 ;  /* 0x000000040b0a7825 */ /* 0x002fcc00078e0008 */
[----:B------:R-:W3:Y:S01]  /*02f0*/  LDG.E R11, desc[UR8][R10.64] ;  /* 0x000000080a0b7981 */ /* 0x000ee2000c1e1900 */
[----:B0-----:R-:W-:-:S04]  /*0300*/  IMAD R21, R6, UR4, R3 ;  /* 0x0000000406157c24 */ /* 0x001fc8000f8e0203 */
[C---:B--2---:R-:W-:Y:S01]  /*0310*/  IMAD.WIDE R8, R21.reuse, 0x4, R18 ;  /* 0x0000000415087825 */ /* 0x044fe200078e0212 */
[----:B------:R-:W-:-:S05]  /*0320*/  IADD3 R21, PT, PT, R21, R6, RZ ;  /* 0x0000000615157210 */ /* 0x000fca0007ffe0ff */
[C---:B------:R-:W-:Y:S01]  /*0330*/  IMAD.WIDE R16, R21.reuse, 0x4, R18 ;  /* 0x0000000415107825 */ /* 0x040fe200078e0212 */
[----:B---3--:R-:W-:Y:S01]  /*0340*/  STS [R4], R11 ;  /* 0x0000000b04007388 */ /* 0x008fe20000000800 */
[----:B------:R-:W-:Y:S06]  /*0350*/  BAR.SYNC.DEFER_BLOCKING 0x0 ;  /* 0x0000000000007b1d */ /* 0x000fec0000010000 */
[----:B------:R0:W2:Y:S04]  /*0360*/  LDG.E R24, desc[UR8][R8.64] ;  /* 0x0000000808187981 */ /* 0x0000a8000c1e1900 */
[----:B------:R-:W3:Y:S01]  /*0370*/  LDG.E R17, desc[UR8][R16.64] ;  /* 0x0000000810117981 */ /* 0x000ee2000c1e1900 */
[----:B------:R-:W-:-:S03]  /*0380*/  IADD3 R21, PT, PT, R21, R6, RZ ;  /* 0x0000000615157210 */ /* 0x000fc60007ffe0ff */
[----:B------:R-:W2:Y:S04]  /*0390*/  LDS.128 R12, [UR6] ;  /* 0x00000006ff0c7984 */ /* 0x000ea80008000c00 */
[----:B0-----:R-:W0:Y:S01]  /*03a0*/  LDS.128 R8, [UR6+0x10] ;  /* 0x00001006ff087984 */ /* 0x001e220008000c00 */
[----:B--2---:R-:W-:Y:S01]  /*03b0*/  FFMA R31, R12, R24, R31 ;  /* 0x000000180c1f7223 */ /* 0x004fe2000000001f */
[----:B------:R-:W-:Y:S01]  /*03c0*/  FFMA R34, R24, R13, R7 ;  /* 0x0000000d18227223 */ /* 0x000fe20000000007 */
[----:B------:R-:W-:-:S04]  /*03d0*/  IMAD.WIDE R12, R21, 0x4, R18 ;  /* 0x00000004150c7825 */ /* 0x000fc800078e0212 */
[C---:B------:R-:W-:Y:S01]  /*03e0*/  FFMA R23, R24.reuse, R14, R23 ;  /* 0x0000000e18177223 */ /* 0x040fe20000000017 */
[C---:B------:R-:W-:Y:S01]  /*03f0*/  FFMA R26, R24.reuse, R15, R26 ;  /* 0x0000000f181a7223 */ /* 0x040fe2000000001a */
[----:B------:R1:W2:Y:S01]  /*0400*/  LDG.E R16, desc[UR8][R12.64] ;  /* 0x000000080c107981 */ /* 0x0002a2000c1e1900 */
[C---:B0-----:R-:W-:Y:S01]  /*0410*/  FFMA R29, R24.reuse, R8, R29 ;  /* 0x00000008181d7223 */ /* 0x041fe2000000001d */
[C---:B------:R-:W-:Y:S01]  /*0420*/  FFMA R32, R24.reuse, R9, R32 ;  /* 0x0000000918207223 */ /* 0x040fe20000000020 */
[C---:B------:R-:W-:Y:S01]  /*0430*/  FFMA R37, R24.reuse, R10, R37 ;  /* 0x0000000a18257223 */ /* 0x040fe20000000025 */
[C---:B------:R-:W-:Y:S01]  /*0440*/  FFMA R20, R24.reuse, R11, R20 ;  /* 0x0000000b18147223 */ /* 0x040fe20000000014 */
[----:B------:R-:W-:Y:S01]  /*0450*/  IADD3 R21, PT, PT, R21, R6, RZ ;  /* 0x0000000615157210 */ /* 0x000fe20007ffe0ff */
[----:B------:R-:W0:Y:S04]  /*0460*/  LDS.128 R8, [UR6+0x30] ;  /* 0x00003006ff087984 */ /* 0x000e280008000c00 */
[----:B-1----:R-:W1:Y:S01]  /*0470*/  LDS.128 R12, [UR6+0x20] ;  /* 0x00002006ff0c7984 */ /* 0x002e620008000c00 */
[C---:B0-----:R-:W-:Y:S01]  /*0480*/  FFMA R25, R24.reuse, R8, R25 ;  /* 0x0000000818197223 */ /* 0x041fe20000000019 */
[C---:B------:R-:W-:Y:S01]  /*0490*/  FFMA R28, R24.reuse, R9, R28 ;  /* 0x00000009181c7223 */ /* 0x040fe2000000001c */
[C---:B------:R-:W-:Y:S01]  /*04a0*/  FFMA R33, R24.reuse, R10, R33 ;  /* 0x0000000a18217223 */ /* 0x040fe20000000021 */
[C---:B-1----:R-:W-:Y:S01]  /*04b0*/  FFMA R27, R24.reuse, R12, R27 ;  /* 0x0000000c181b7223 */ /* 0x042fe2000000001b */
[C---:B------:R-:W-:Y:S01]  /*04c0*/  FFMA R30, R24.reuse, R13, R30 ;  /* 0x0000000d181e7223 */ /* 0x040fe2000000001e */
[C---:B------:R-:W-:Y:S01]  /*04d0*/  FFMA R35, R24.reuse, R14, R35 ;  /* 0x0000000e18237223 */ /* 0x040fe20000000023 */
[C---:B------:R-:W-:Y:S01]  /*04e0*/  FFMA R22, R24.reuse, R15, R22 ;  /* 0x0000000f18167223 */ /* 0x040fe20000000016 */
[----:B------:R-:W-:Y:S01]  /*04f0*/  FFMA R24, R24, R11, R36 ;  /* 0x0000000b18187223 */ /* 0x000fe20000000024 */
[----:B------:R-:W3:Y:S04]  /*0500*/  LDS.128 R12, [UR6+0x40] ;  /* 0x00004006ff0c7984 */ /* 0x000ee80008000c00 */
[----:B------:R-:W0:Y:S01]  /*0510*/  LDS.128 R8, [UR6+0x50] ;  /* 0x00005006ff087984 */ /* 0x000e220008000c00 */
[----:B---3--:R-:W-:Y:S01]  /*0520*/  FFMA R31, R12, R17, R31 ;  /* 0x000000110c1f7223 */ /* 0x008fe2000000001f */
[----:B------:R-:W-:Y:S01]  /*0530*/  FFMA R34, R17, R13, R34 ;  /* 0x0000000d11227223 */ /* 0x000fe20000000022 */
[----:B------:R-:W-:-:S04]  /*0540*/  IMAD.WIDE R12, R21, 0x4, R18 ;  /* 0x00000004150c7825 */ /* 0x000fc800078e0212 */
[C---:B------:R-:W-:Y:S01]  /*0550*/  FFMA R23, R17.reuse, R14, R23 ;  /* 0x0000000e11177223 */ /* 0x040fe20000000017 */
[C---:B------:R-:W-:Y:S01]  /*0560*/  FFMA R26, R17.reuse, R15, R26 ;  /* 0x0000000f111a7223 */ /* 0x040fe2000000001a */
[----:B------:R1:W3:Y:S01]  /*0570*/  LDG.E R7, desc[UR8][R12.64] ;  /* 0x000000080c077981 */ /* 0x0002e2000c1e1900 */
[C---:B0-----:R-:W-:Y:S01]  /*0580*/  FFMA R29, R17.reuse, R8, R29 ;  /* 0x00000008111d7223 */ /* 0x041fe2000000001d */
[C---:B------:R-:W-:Y:S01]  /*0590*/  FFMA R32, R17.reuse, R9, R32 ;  /* 0x0000000911207223 */ /* 0x040fe20000000020 */
[C---:B------:R-:W-:Y:S01]  /*05a0*/  FFMA R37, R17.reuse, R10, R37 ;  /* 0x0000000a11257223 */ /* 0x040fe20000000025 */
[----:B------:R-:W-:Y:S01]  /*05b0*/  FFMA R20, R17, R11, R20 ;  /* 0x0000000b11147223 */ /* 0x000fe20000000014 */
[----:B------:R-:W-:Y:S01]  /*05c0*/  IADD3 R21, PT, PT, R21, R6, RZ ;  /* 0x0000000615157210 */ /* 0x000fe20007ffe0ff */
[----:B------:R-:W0:Y:S04]  /*05d0*/  LDS.128 R8, [UR6+0x70] ;  /* 0x00007006ff087984 */ /* 0x000e280008000c00 */
[----:B-1----:R-:W1:Y:S01]  /*05e0*/  LDS.128 R12, [UR6+0x60] ;  /* 0x00006006ff0c7984 */ /* 0x002e620008000c00 */
[C---:B0-----:R-:W-:Y:S01]  /*05f0*/  FFMA R25, R17.reuse, R8, R25 ;  /* 0x0000000811197223 */ /* 0x041fe20000000019 */
[C---:B------:R-:W-:Y:S01]  /*0600*/  FFMA R28, R17.reuse, R9, R28 ;  /* 0x00000009111c7223 */ /* 0x040fe2000000001c */
[C---:B------:R-:W-:Y:S01]  /*0610*/  FFMA R33, R17.reuse, R10, R33 ;  /* 0x0000000a11217223 */ /* 0x040fe20000000021 */
[C---:B------:R-:W-:Y:S01]  /*0620*/  FFMA R24, R17.reuse, R11, R24 ;  /* 0x0000000b11187223 */ /* 0x040fe20000000018 */
[C---:B-1----:R-:W-:Y:S01]  /*0630*/  FFMA R27, R17.reuse, R12, R27 ;  /* 0x0000000c111b7223 */ /* 0x042fe2000000001b */
[C---:B------:R-:W-:Y:S01]  /*0640*/  FFMA R30, R17.reuse, R13, R30 ;  /* 0x0000000d111e7223 */ /* 0x040fe2000000001e */
[C---:B------:R-:W-:Y:S01]  /*0650*/  FFMA R35, R17.reuse, R14, R35 ;  /* 0x0000000e11237223 */ /* 0x040fe20000000023 */
[----:B------:R-:W-:Y:S01]  /*0660*/  FFMA R22, R17, R15, R22 ;  /* 0x0000000f11167223 */ /* 0x000fe20000000016 */
[----:B------:R-:W-:Y:S04]  /*0670*/  LDS.128 R8, [UR6+0x90] ;  /* 0x00009006ff087984 */ /* 0x000fe80008000c00 */
[----:B------:R-:W2:Y:S02]  /*0680*/  LDS.128 R12, [UR6+0x80] ;  /* 0x00008006ff0c7984 */ /* 0x000ea40008000c00 */
[----:B--2---:R-:W-:Y:S01]  /*0690*/  FFMA R31, R12, R16, R31 ;  /* 0x000000100c1f7223 */ /* 0x004fe2000000001f */
[----:B------:R-:W-:Y:S01]  /*06a0*/  FFMA R34, R16, R13, R34 ;  /* 0x0000000d10227223 */ /* 0x000fe20000000022 */
[----:B------:R-:W-:-:S04]  /*06b0*/  IMAD.WIDE R12, R21, 0x4, R18 ;  /* 0x00000004150c7825 */ /* 0x000fc800078e0212 */
[C---:B------:R-:W-:Y:S01]  /*06c0*/  FFMA R23, R16.reuse, R14, R23 ;  /* 0x0000000e10177223 */ /* 0x040fe20000000017 */
[C---:B------:R-:W-:Y:S01]  /*06d0*/  FFMA R26, R16.reuse, R15, R26 ;  /* 0x0000000f101a7223 */ /* 0x040fe2000000001a */
[----:B------:R0:W2:Y:S01]  /*06e0*/  LDG.E R17, desc[UR8][R12.64] ;  /* 0x000000080c117981 */ /* 0x0000a2000c1e1900 */
[C---:B------:R-:W-:Y:S01]  /*06f0*/  FFMA R29, R16.reuse, R8, R29 ;  /* 0x00000008101d7223 */ /* 0x040fe2000000001d */
[C---:B------:R-:W-:Y:S01]  /*0700*/  FFMA R32, R16.reuse, R9, R32 ;  /* 0x0000000910207223 */ /* 0x040fe20000000020 */
[C---:B------:R-:W-:Y:S01]  /*0710*/  FFMA R37, R16.reuse, R10, R37 ;  /* 0x0000000a10257223 */ /* 0x040fe20000000025 */
[C---:B------:R-:W-:Y:S01]  /*0720*/  FFMA R20, R16.reuse, R11, R20 ;  /* 0x0000000b10147223 */ /* 0x040fe20000000014 */
[----:B------:R-:W-:Y:S01]  /*0730*/  IADD3 R21, PT, PT, R21, R6, RZ ;  /* 0x0000000615157210 */ /* 0x000fe20007ffe0ff */
[----:B------:R-:W1:Y:S04]  /*0740*/  LDS.128 R8, [UR6+0xb0] ;  /* 0x0000b006ff087984 */ /* 0x000e680008000c00 */
[----:B0-----:R-:W0:Y:S01]  /*0750*/  LDS.128 R12, [UR6+0xa0] ;  /* 0x0000a006ff0c7984 */ /* 0x001e220008000c00 */
[C---:B-1----:R-:W-:Y:S01]  /*0760*/  FFMA R25, R16.reuse, R8, R25 ;  /* 0x0000000810197223 */ /* 0x042fe20000000019 */
[C---:B------:R-:W-:Y:S01]  /*0770*/  FFMA R28, R16.reuse, R9, R28 ;  /* 0x00000009101c7223 */ /* 0x040fe2000000001c */
[C---:B------:R-:W-:Y:S01]  /*0780*/  FFMA R33, R16.reuse, R10, R33 ;  /* 0x0000000a10217223 */ /* 0x040fe20000000021 */
[C---:B------:R-:W-:Y:S01]  /*0790*/  FFMA R24, R16.reuse, R11, R24 ;  /* 0x0000000b10187223 */ /* 0x040fe20000000018 */
[C---:B0-----:R-:W-:Y:S01]  /*07a0*/  FFMA R27, R16.reuse, R12, R27 ;  /* 0x0000000c101b7223 */ /* 0x041fe2000000001b */
[C---:B------:R-:W-:Y:S01]  /*07b0*/  FFMA R30, R16.reuse, R13, R30 ;  /* 0x0000000d101e7223 */ /* 0x040fe2000000001e */
[C---:B------:R-:W-:Y:S01]  /*07c0*/  FFMA R35, R16.reuse, R14, R35 ;  /* 0x0000000e10237223 */ /* 0x040fe20000000023 */
[----:B------:R-:W-:Y:S01]  /*07d0*/  FFMA R22, R16, R15, R22 ;  /* 0x0000000f10167223 */ /* 0x000fe20000000016 */
[----:B------:R-:W-:Y:S04]  /*07e0*/  LDS.128 R8, [UR6+0xd0] ;  /* 0x0000d006ff087984 */ /* 0x000fe80008000c00 */
[----:B------:R-:W3:Y:S02]  /*07f0*/  LDS.128 R12, [UR6+0xc0] ;  /* 0x0000c006ff0c7984 */ /* 0x000ee40008000c00 */
[----:B---3--:R-:W-:Y:S01]  /*0800*/  FFMA R31, R12, R7, R31 ;  /* 0x000000070c1f7223 */ /* 0x008fe2000000001f */
[----:B------:R-:W-:Y:S01]  /*0810*/  FFMA R34, R7, R13, R34 ;  /* 0x0000000d07227223 */ /* 0x000fe20000000022 */
[----:B------:R-:W-:-:S04]  /*0820*/  IMAD.WIDE R12, R21, 0x4, R18 ;  /* 0x00000004150c7825 */ /* 0x000fc800078e0212 */
[C---:B------:R-:W-:Y:S01]  /*0830*/  FFMA R23, R7.reuse, R14, R23 ;  /* 0x0000000e07177223 */ /* 0x040fe20000000017 */
[C---:B------:R-:W-:Y:S01]  /*0840*/  FFMA R26, R7.reuse, R15, R26 ;  /* 0x0000000f071a7223 */ /* 0x040fe2000000001a */
[----:B------:R0:W3:Y:S01]  /*0850*/  LDG.E R16, desc[UR8][R12.64] ;  /* 0x000000080c107981 */ /* 0x0000e2000c1e1900 */
[C---:B------:R-:W-:Y:S01]  /*0860*/  FFMA R29, R7.reuse, R8, R29 ;  /* 0x00000008071d7223 */ /* 0x040fe2000000001d */
[C---:B------:R-:W-:Y:S01]  /*0870*/  FFMA R32, R7.reuse, R9, R32 ;  /* 0x0000000907207223 */ /* 0x040fe20000000020 */
[C---:B------:R-:W-:Y:S01]  /*0880*/  FFMA R37, R7.reuse, R10, R37 ;  /* 0x0000000a07257223 */ /* 0x040fe20000000025 */
[----:B------:R-:W-:Y:S01]  /*0890*/  FFMA R20, R7, R11, R20 ;  /* 0x0000000b07147223 */ /* 0x000fe20000000014 */
        /* <DEDUP_REMOVED lines=16> */
[----:B------:R-:W-:Y:S01]  /*09a0*/  FFMA R23, R17, R14, R23 ;  /* 0x0000000e11177223 */ /* 0x000fe20000000017 */
[----:B------:R0:W2:Y:S01]  /*09b0*/  LDG.E R7, desc[UR8][R12.64] ;  /* 0x000000080c077981 */ /* 0x0000a2000c1e1900 */
[----:B------:R-:W-:Y:S01]  /*09c0*/  IADD3 R21, PT, PT, R21, R6, RZ ;  /* 0x0000000615157210 */ /* 0x000fe20007ffe0ff */
[C---:B------:R-:W-:Y:S01]  /*09d0*/  FFMA R26, R17.reuse, R15, R26 ;  /* 0x0000000f111a7223 */ /* 0x040fe2000000001a */
[C---:B------:R-:W-:Y:S01]  /*09e0*/  FFMA R29, R17.reuse, R8, R29 ;  /* 0x00000008111d7223 */ /* 0x040fe2000000001d */
[C---:B------:R-:W-:Y:S01]  /*09f0*/  FFMA R32, R17.reuse, R9, R32 ;  /* 0x0000000911207223 */ /* 0x040fe20000000020 */
[----:B------:R-:W-:Y:S01]  /*0a00*/  FFMA R37, R17, R10, R37 ;  /* 0x0000000a11257223 */ /* 0x000fe20000000025 */
[----:B------:R-:W-:-:S04]  /*0a10*/  IMAD.WIDE R18, R21, 0x4, R18 ;  /* 0x0000000415127825 */ /* 0x000fc800078e0212 */
[C---:B------:R-:W-:Y:S02]  /*0a20*/  FFMA R20, R17.reuse, R11, R20 ;  /* 0x0000000b11147223 */ /* 0x040fe40000000014 */
[----:B------:R-:W1:Y:S04]  /*0a30*/  LDS.128 R8, [UR6+0x130] ;  /* 0x00013006ff087984 */ /* 0x000e680008000c00 */
[----:B------:R4:W5:Y:S04]  /*0a40*/  LDG.E R6, desc[UR8][R18.64] ;  /* 0x0000000812067981 */ /* 0x000968000c1e1900 */
[----:B0-----:R-:W0:Y:S01]  /*0a50*/  LDS.128 R12, [UR6+0x120] ;  /* 0x00012006ff0c7984 */ /* 0x001e220008000c00 */
[C---:B-1----:R-:W-:Y:S01]  /*0a60*/  FFMA R25, R17.reuse, R8, R25 ;  /* 0x0000000811197223 */ /* 0x042fe20000000019 */
[C---:B------:R-:W-:Y:S01]  /*0a70*/  FFMA R28, R17.reuse, R9, R28 ;  /* 0x00000009111c7223 */ /* 0x040fe2000000001c */
[C---:B------:R-:W-:Y:S01]  /*0a80*/  FFMA R33, R17.reuse, R10, R33 ;  /* 0x0000000a11217223 */ /* 0x040fe20000000021 */
[----:B------:R-:W-:-:S02]  /*0a90*/  FFMA R24, R17, R11, R24 ;  /* 0x0000000b11187223 */ /* 0x000fc40000000018 */
[----:B------:R-:W3:Y:S01]  /*0aa0*/  LDS.128 R8, [UR6+0x150] ;  /* 0x00015006ff087984 */ /* 0x000ee20008000c00 */
[C---:B0-----:R-:W-:Y:S01]  /*0ab0*/  FFMA R27, R17.reuse, R12, R27 ;  /* 0x0000000c111b7223 */ /* 0x041fe2000000001b */
[C---:B------:R-:W-:Y:S01]  /*0ac0*/  FFMA R30, R17.reuse, R13, R30 ;  /* 0x0000000d111e7223 */ /* 0x040fe2000000001e */
[C---:B------:R-:W-:Y:S01]  /*0ad0*/  FFMA R35, R17.reuse, R14, R35 ;  /* 0x0000000e11237223 */ /* 0x040fe20000000023 */
[----:B------:R-:W-:Y:S02]  /*0ae0*/  FFMA R22, R17, R15, R22 ;  /* 0x0000000f11167223 */ /* 0x000fe40000000016 */
[----:B------:R-:W0:Y:S01]  /*0af0*/  LDS.128 R12, [UR6+0x140] ;  /* 0x00014006ff0c7984 */ /* 0x000e220008000c00 */
[C---:B---3--:R-:W-:Y:S01]  /*0b00*/  FFMA R29, R16.reuse, R8, R29 ;  /* 0x00000008101d7223 */ /* 0x048fe2000000001d */
[C---:B------:R-:W-:Y:S01]  /*0b10*/  FFMA R32, R16.reuse, R9, R32 ;  /* 0x0000000910207223 */ /* 0x040fe20000000020 */
[C---:B------:R-:W-:Y:S01]  /*0b20*/  FFMA R37, R16.reuse, R10, R37 ;  /* 0x0000000a10257223 */ /* 0x040fe20000000025 */
[----:B------:R-:W-:Y:S01]  /*0b30*/  FFMA R20, R16, R11, R20 ;  /* 0x0000000b10147223 */ /* 0x000fe20000000014 */
[----:B0-----:R-:W-:Y:S01]  /*0b40*/  FFMA R31, R12, R16, R31 ;  /* 0x000000100c1f7223 */ /* 0x001fe2000000001f */
[C---:B------:R-:W-:Y:S01]  /*0b50*/  FFMA R34, R16.reuse, R13, R34 ;  /* 0x0000000d10227223 */ /* 0x040fe20000000022 */
[C---:B------:R-:W-:Y:S01]  /*0b60*/  FFMA R23, R16.reuse, R14, R23 ;  /* 0x0000000e10177223 */ /* 0x040fe20000000017 */
[C---:B------:R-:W-:Y:S01]  /*0b70*/  FFMA R26, R16.reuse, R15, R26 ;  /* 0x0000000f101a7223 */ /* 0x040fe2000000001a */
[----:B------:R-:W0:Y:S04]  /*0b80*/  LDS.128 R8, [UR6+0x170] ;  /* 0x00017006ff087984 */ /* 0x000e280008000c00 */
[----:B------:R-:W1:Y:S01]  /*0b90*/  LDS.128 R12, [UR6+0x160] ;  /* 0x00016006ff0c7984 */ /* 0x000e620008000c00 */
        /* <DEDUP_REMOVED lines=9> */
[----:B------:R-:W2:Y:S04]  /*0c30*/  LDS.128 R12, [UR6+0x180] ;  /* 0x00018006ff0c7984 */ /* 0x000ea80008000c00 */
[----:B----4-:R-:W0:Y:S01]  /*0c40*/  LDS.128 R16, [UR6+0x1b0] ;  /* 0x0001b006ff107984 */ /* 0x010e220008000c00 */
[----:B------:R-:W-:-:S04]  /*0c50*/  UIADD3 UR4, UPT, UPT, UR4, 0x8, URZ ;  /* 0x0000000804047890 */ /* 0x000fc8000fffe0ff */
[----:B------:R-:W-:Y:S01]  /*0c60*/  UISETP.GE.AND UP0, UPT, UR4, UR10, UPT ;  /* 0x0000000a0400728c */ /* 0x000fe2000bf06270 */
[----:B--2---:R-:W-:Y:S01]  /*0c70*/  FFMA R31, R12, R7, R31 ;  /* 0x000000070c1f7223 */ /* 0x004fe2000000001f */
[C---:B------:R-:W-:Y:S01]  /*0c80*/  FFMA R21, R7.reuse, R13, R34 ;  /* 0x0000000d07157223 */ /* 0x040fe20000000022 */
[C---:B------:R-:W-:Y:S01]  /*0c90*/  FFMA R23, R7.reuse, R14, R23 ;  /* 0x0000000e07177223 */ /* 0x040fe20000000017 */
[C---:B------:R-:W-:Y:S01]  /*0ca0*/  FFMA R26, R7.reuse, R15, R26 ;  /* 0x0000000f071a7223 */ /* 0x040fe2000000001a */
[C---:B------:R-:W-:Y:S01]  /*0cb0*/  FFMA R29, R7.reuse, R8, R29 ;  /* 0x00000008071d7223 */ /* 0x040fe2000000001d */
[----:B------:R-:W1:Y:S01]  /*0cc0*/  LDS.128 R12, [UR6+0x1a0] ;  /* 0x0001a006ff0c7984 */ /* 0x000e620008000c00 */
[C---:B------:R-:W-:Y:S01]  /*0cd0*/  FFMA R32, R7.reuse, R9, R32 ;  /* 0x0000000907207223 */ /* 0x040fe20000000020 */
[C---:B------:R-:W-:Y:S01]  /*0ce0*/  FFMA R37, R7.reuse, R10, R37 ;  /* 0x0000000a07257223 */ /* 0x040fe20000000025 */
[C---:B------:R-:W-:Y:S02]  /*0cf0*/  FFMA R20, R7.reuse, R11, R20 ;  /* 0x0000000b07147223 */ /* 0x040fe40000000014 */
[----:B------:R-:W5:Y:S01]  /*0d00*/  LDS.128 R8, [UR6+0x1c0] ;  /* 0x0001c006ff087984 */ /* 0x000f620008000c00 */
[C---:B0-----:R-:W-:Y:S01]  /*0d10*/  FFMA R25, R7.reuse, R16, R25 ;  /* 0x0000001007197223 */ /* 0x041fe20000000019 */
[C---:B------:R-:W-:Y:S01]  /*0d20*/  FFMA R28, R7.reuse, R17, R28 ;  /* 0x00000011071c7223 */ /* 0x040fe2000000001c */
[C---:B------:R-:W-:Y:S01]  /*0d30*/  FFMA R33, R7.reuse, R18, R33 ;  /* 0x0000001207217223 */ /* 0x040fe20000000021 */
[----:B------:R-:W-:-:S02]  /*0d40*/  FFMA R24, R7, R19, R24 ;  /* 0x0000001307187223 */ /* 0x000fc40000000018 */
[----:B------:R-:W0:Y:S01]  /*0d50*/  LDS.128 R16, [UR6+0x1d0] ;  /* 0x0001d006ff107984 */ /* 0x000e220008000c00 */
[C---:B-1----:R-:W-:Y:S01]  /*0d60*/  FFMA R27, R7.reuse, R12, R27 ;  /* 0x0000000c071b7223 */ /* 0x042fe2000000001b */
[C---:B------:R-:W-:Y:S01]  /*0d70*/  FFMA R30, R7.reuse, R13, R30 ;  /* 0x0000000d071e7223 */ /* 0x040fe2000000001e */
[C---:B------:R-:W-:Y:S01]  /*0d80*/  FFMA R35, R7.reuse, R14, R35 ;  /* 0x0000000e07237223 */ /* 0x040fe20000000023 */
[----:B------:R-:W-:Y:S01]  /*0d90*/  FFMA R22, R7, R15, R22 ;  /* 0x0000000f07167223 */ /* 0x000fe20000000016 */
[----:B-----5:R-:W-:Y:S01]  /*0da0*/  FFMA R31, R8, R6, R31 ;  /* 0x00000006081f7223 */ /* 0x020fe2000000001f */
[C---:B------:R-:W-:Y:S01]  /*0db0*/  FFMA R7, R6.reuse, R9, R21 ;  /* 0x0000000906077223 */ /* 0x040fe20000000015 */
[C---:B------:R-:W-:Y:S01]  /*0dc0*/  FFMA R23, R6.reuse, R10, R23 ;  /* 0x0000000a06177223 */ /* 0x040fe20000000017 */
[C---:B------:R-:W-:Y:S01]  /*0dd0*/  FFMA R26, R6.reuse, R11, R26 ;  /* 0x0000000b061a7223 */ /* 0x040fe2000000001a */
[----:B------:R-:W1:Y:S04]  /*0de0*/  LDS.128 R12, [UR6+0x1e0] ;  /* 0x0001e006ff0c7984 */ /* 0x000e680008000c00 */
[----:B------:R-:W2:Y:S01]  /*0df0*/  LDS.128 R8, [UR6+0x1f0] ;  /* 0x0001f006ff087984 */ /* 0x000ea20008000c00 */
[C---:B0-----:R-:W-:Y:S01]  /*0e00*/  FFMA R29, R6.reuse, R16, R29 ;  /* 0x00000010061d7223 */ /* 0x041fe2000000001d */
[C---:B------:R-:W-:Y:S01]  /*0e10*/  FFMA R32, R6.reuse, R17, R32 ;  /* 0x0000001106207223 */ /* 0x040fe20000000020 */
[C---:B------:R-:W-:Y:S01]  /*0e20*/  FFMA R37, R6.reuse, R18, R37 ;  /* 0x0000001206257223 */ /* 0x040fe20000000025 */
[C---:B------:R-:W-:Y:S01]  /*0e30*/  FFMA R20, R6.reuse, R19, R20 ;  /* 0x0000001306147223 */ /* 0x040fe20000000014 */
[C---:B-1----:R-:W-:Y:S01]  /*0e40*/  FFMA R27, R6.reuse, R12, R27 ;  /* 0x0000000c061b7223 */ /* 0x042fe2000000001b */
[C---:B------:R-:W-:Y:S01]  /*0e50*/  FFMA R30, R6.reuse, R13, R30 ;  /* 0x0000000d061e7223 */ /* 0x040fe2000000001e */
[C---:B------:R-:W-:Y:S01]  /*0e60*/  FFMA R35, R6.reuse, R14, R35 ;  /* 0x0000000e06237223 */ /* 0x040fe20000000023 */
[C---:B------:R-:W-:Y:S01]  /*0e70*/  FFMA R22, R6.reuse, R15, R22 ;  /* 0x0000000f06167223 */ /* 0x040fe20000000016 */
[C---:B--2---:R-:W-:Y:S01]  /*0e80*/  FFMA R25, R6.reuse, R8, R25 ;  /* 0x0000000806197223 */ /* 0x044fe20000000019 */
[C---:B------:R-:W-:Y:S01]  /*0e90*/  FFMA R28, R6.reuse, R9, R28 ;  /* 0x00000009061c7223 */ /* 0x040fe2000000001c */
[C---:B------:R-:W-:Y:S01]  /*0ea0*/  FFMA R33, R6.reuse, R10, R33 ;  /* 0x0000000a06217223 */ /* 0x040fe20000000021 */
[----:B------:R-:W-:Y:S01]  /*0eb0*/  FFMA R36, R6, R11, R24 ;  /* 0x0000000b06247223 */ /* 0x000fe20000000018 */
[----:B------:R-:W-:Y:S06]  /*0ec0*/  BAR.SYNC.DEFER_BLOCKING 0x0 ;  /* 0x0000000000007b1d */ /* 0x000fec0000010000 */
[----:B------:R-:W-:Y:S05]  /*0ed0*/  BRA.U !UP0, `(.L_x_1) ;  /* 0xfffffff108ec7547 */ /* 0x000fea000b83ffff */
.L_x_0:
[----:B------:R-:W0:Y:S01]  /*0ee0*/  S2R R3, SR_TID.X ;  /* 0x0000000000037919 */ /* 0x000e220000002100 */
[----:B------:R-:W1:Y:S08]  /*0ef0*/  LDC R9, c[0x0][0x3a8] ;  /* 0x0000ea00ff097b82 */ /* 0x000e700000000800 */
[----:B---3--:R-:W3:Y:S01]  /*0f00*/  LDC.64 R4, c[0x0][0x3a0] ;  /* 0x0000e800ff047b82 */ /* 0x008ee20000000a00 */
[----:B0-2---:R-:W-:-:S05]  /*0f10*/  IMAD R3, R0, UR7, R3 ;  /* 0x0000000700037c24 */ /* 0x005fca000f8e0203 */
[----:B----4-:R-:W-:-:S05]  /*0f20*/  LEA R2, R2, R3, 0x7 ;  /* 0x0000000302027211 */ /* 0x010fca00078e38ff */
[----:B-1----:R-:W-:Y:S01]  /*0f30*/  IMAD R3, R9, UR5, R2 ;  /* 0x0000000509037c24 */ /* 0x002fe2000f8e0202 */
[----:B------:R-:W0:Y:S03]  /*0f40*/  LDCU.64 UR4, c[0x0][0x3b0] ;  /* 0x00007600ff0477ac */ /* 0x000e260008000a00 */
[----:B---3--:R-:W-:-:S05]  /*0f50*/  IMAD.WIDE R4, R3, 0x4, R4 ;  /* 0x0000000403047825 */ /* 0x008fca00078e0204 */
[----:B------:R-:W2:Y:S01]  /*0f60*/  LDG.E R0, desc[UR8][R4.64] ;  /* 0x0000000804007981 */ /* 0x000ea2000c1e1900 */
[----:B------:R-:W-:-:S04]  /*0f70*/  IMAD.WIDE R2, R9, 0x4, R4 ;  /* 0x0000000409027825 */ /* 0x000fc800078e0204 */
[----:B0-----:R-:W-:-:S04]  /*0f80*/  FMUL R31, R31, UR4 ;  /* 0x000000041f1f7c20 */ /* 0x001fc80008400000 */
[----:B--2---:R-:W-:-:S05]  /*0f90*/  FFMA R31, R0, UR5, R31 ;  /* 0x00000005001f7c23 */ /* 0x004fca000800001f */
[----:B------:R0:W-:Y:S04]  /*0fa0*/  STG.E desc[UR8][R4.64], R31 ;  /* 0x0000001f04007986 */ /* 0x0001e8000c101908 */
[----:B------:R-:W2:Y:S01]  /*0fb0*/  LDG.E R0, desc[UR8][R2.64] ;  /* 0x0000000802007981 */ /* 0x000ea2000c1e1900 */
[----:B------:R-:W-:-:S04]  /*0fc0*/  FMUL R7, R7, UR4 ;  /* 0x0000000407077c20 */ /* 0x000fc80008400000 */
[----:B--2---:R-:W-:Y:S01]  /*0fd0*/  FFMA R13, R0, UR5, R7 ;  /* 0x00000005000d7c23 */ /* 0x004fe20008000007 */
[----:B------:R-:W-:-:S04]  /*0fe0*/  IMAD.WIDE R6, R9, 0x4, R2 ;  /* 0x0000000409067825 */ /* 0x000fc800078e0202 */
[----:B------:R1:W-:Y:S04]  /*0ff0*/  STG.E desc[UR8][R2.64], R13 ;  /* 0x0000000d02007986 */ /* 0x0003e8000c101908 */
[----:B------:R-:W2:Y:S01]  /*1000*/  LDG.E R0, desc[UR8][R6.64] ;  /* 0x0000000806007981 */ /* 0x000ea2000c1e1900 */
[----:B------:R-:W-:Y:S01]  /*1010*/  FMUL R23, R23, UR4 ;  /* 0x0000000417177c20 */ /* 0x000fe20008400000 */
[----:B------:R-:W-:-:S04]  /*1020*/  IMAD.WIDE R10, R9, 0x4, R6 ;  /* 0x00000004090a7825 */ /* 0x000fc800078e0206 */
[----:B--2---:R-:W-:-:S05]  /*1030*/  FFMA R23, R0, UR5, R23 ;  /* 0x0000000500177c23 */ /* 0x004fca0008000017 */
[----:B------:R2:W-:Y:S04]  /*1040*/  STG.E desc[UR8][R6.64], R23 ;  /* 0x0000001706007986 */ /* 0x0005e8000c101908 */
[----:B------:R-:W3:Y:S01]  /*1050*/  LDG.E R0, desc[UR8][R10.64] ;  /* 0x000000080a007981 */ /* 0x000ee2000c1e1900 */
[----:B0-----:R-:W-:-:S04]  /*1060*/  FMUL R5, R26, UR4 ;  /* 0x000000041a057c20 */ /* 0x001fc80008400000 */
[----:B---3--:R-:W-:Y:S01]  /*1070*/  FFMA R15, R0, UR5, R5 ;  /* 0x00000005000f7c23 */ /* 0x008fe20008000005 */
[----:B------:R-:W-:-:S04]  /*1080*/  IMAD.WIDE R4, R9, 0x4, R10 ;  /* 0x0000000409047825 */ /* 0x000fc800078e020a */
[----:B------:R0:W-:Y:S04]  /*1090*/  STG.E desc[UR8][R10.64], R15 ;  /* 0x0000000f0a007986 */ /* 0x0001e8000c101908 */
[----:B------:R-:W3:Y:S01]  /*10a0*/  LDG.E R0, desc[UR8][R4.64] ;  /* 0x0000000804007981 */ /* 0x000ee2000c1e1900 */
[----:B------:R-:W-:Y:S01]  /*10b0*/  FMUL R29, R29, UR4 ;  /* 0x000000041d1d7c20 */ /* 0x000fe20008400000 */
[----:B-1----:R-:W-:-:S04]  /*10c0*/  IMAD.WIDE R2, R9, 0x4, R4 ;  /* 0x0000000409027825 */ /* 0x002fc800078e0204 */
[----:B---3--:R-:W-:-:S05]  /*10d0*/  FFMA R29, R0, UR5, R29 ;  /* 0x00000005001d7c23 */ /* 0x008fca000800001d */
[----:B------:R1:W-:Y:S04]  /*10e0*/  STG.E desc[UR8][R4.64], R29 ;  /* 0x0000001d04007986 */ /* 0x0003e8000c101908 */
[----:B------:R-:W3:Y:S01]  /*10f0*/  LDG.E R0, desc[UR8][R2.64] ;  /* 0x0000000802007981 */ /* 0x000ee2000c1e1900 */
[----:B--2---:R-:W-:-:S04]  /*1100*/  FMUL R7, R32, UR4 ;  /* 0x0000000420077c20 */ /* 0x004fc80008400000 */
[----:B---3--:R-:W-:Y:S01]  /*1110*/  FFMA R13, R0, UR5, R7 ;  /* 0x00000005000d7c23 */ /* 0x008fe20008000007 */
[----:B------:R-:W-:-:S04]  /*1120*/  IMAD.WIDE R6, R9, 0x4, R2 ;  /* 0x0000000409067825 */ /* 0x000fc800078e0202 */
[----:B------:R2:W-:Y:S04]  /*1130*/  STG.E desc[UR8][R2.64], R13 ;  /* 0x0000000d02007986 */ /* 0x0005e8000c101908 */
[----:B------:R-:W3:Y:S01]  /*1140*/  LDG.E R0, desc[UR8][R6.64] ;  /* 0x0000000806007981 */ /* 0x000ee2000c1e1900 */
[----:B------:R-:W-:Y:S01]  /*1150*/  FMUL R37, R37, UR4 ;  /* 0x0000000425257c20 */ /* 0x000fe20008400000 */
[----:B0-----:R-:W-:-:S04]  /*1160*/  IMAD.WIDE R10, R9, 0x4, R6 ;  /* 0x00000004090a7825 */ /* 0x001fc800078e0206 */
[----:B---3--:R-:W-:-:S05]  /*1170*/  FFMA R37, R0, UR5, R37 ;  /* 0x0000000500257c23 */ /* 0x008fca0008000025 */
[----:B------:R0:W-:Y:S04]  /*1180*/  STG.E desc[UR8][R6.64], R37 ;  /* 0x0000002506007986 */ /* 0x0001e8000c101908 */
[----:B------:R-:W3:Y:S01]  /*1190*/  LDG.E R0, desc[UR8][R10.64] ;  /* 0x000000080a007981 */ /* 0x000ee2000c1e1900 */
[----:B-1----:R-:W-:-:S04]  /*11a0*/  FMUL R5, R20, UR4 ;  /* 0x0000000414057c20 */ /* 0x002fc80008400000 */
[----:B---3--:R-:W-:Y:S01]  /*11b0*/  FFMA R15, R0, UR5, R5 ;  /* 0x00000005000f7c23 */ /* 0x008fe20008000005 */
[----:B------:R-:W-:-:S04]  /*11c0*/  IMAD.WIDE R4, R9, 0x4, R10 ;  /* 0x0000000409047825 */ /* 0x000fc800078e020a */
[----:B------:R1:W-:Y:S04]  /*11d0*/  STG.E desc[UR8][R10.64], R15 ;  /* 0x0000000f0a007986 */ /* 0x0003e8000c101908 */
[----:B------:R-:W3:Y:S01]  /*11e0*/  LDG.E R0, desc[UR8][R4.64] ;  /* 0x0000000804007981 */ /* 0x000ee2000c1e1900 */
[----:B------:R-:W-:Y:S01]  /*11f0*/  FMUL R27, R27, UR4 ;  /* 0x000000041b1b7c20 */ /* 0x000fe20008400000 */
[----:B--2---:R-:W-:-:S04]  /*1200*/  IMAD.WIDE R2, R9, 0x4, R4 ;  /* 0x0000000409027825 */ /* 0x004fc800078e0204 */
[----:B---3--:R-:W-:-:S05]  /*1210*/  FFMA R27, R0, UR5, R27 ;  /* 0x00000005001b7c23 */ /* 0x008fca000800001b */
        /* <DEDUP_REMOVED lines=15> */
[----:B------:R-:W-:Y:S04]  /*1310*/  STG.E desc[UR8][R10.64], R15 ;  /* 0x0000000f0a007986 */ /* 0x000fe8000c101908 */
[----:B------:R-:W2:Y:S01]  /*1320*/  LDG.E R0, desc[UR8][R4.64] ;  /* 0x0000000804007981 */ /* 0x000ea2000c1e1900 */
[----:B------:R-:W-:Y:S01]  /*1330*/  FMUL R25, R25, UR4 ;  /* 0x0000000419197c20 */ /* 0x000fe20008400000 */
[----:B0-----:R-:W-:-:S04]  /*1340*/  IMAD.WIDE R2, R9, 0x4, R4 ;  /* 0x0000000409027825 */ /* 0x001fc800078e0204 */
[----:B--2---:R-:W-:-:S05]  /*1350*/  FFMA R25, R0, UR5, R25 ;  /* 0x0000000500197c23 */ /* 0x004fca0008000019 */
[----:B------:R0:W-:Y:S04]  /*1360*/  STG.E desc[UR8][R4.64], R25 ;  /* 0x0000001904007986 */ /* 0x0001e8000c101908 */
[----:B------:R-:W2:Y:S01]  /*1370*/  LDG.E R0, desc[UR8][R2.64] ;  /* 0x0000000802007981 */ /* 0x000ea2000c1e1900 */
[----:B-1----:R-:W-:-:S04]  /*1380*/  FMUL R7, R28, UR4 ;  /* 0x000000041c077c20 */ /* 0x002fc80008400000 */
[----:B--2---:R-:W-:Y:S01]  /*1390*/  FFMA R13, R0, UR5, R7 ;  /* 0x00000005000d7c23 */ /* 0x004fe20008000007 */
[----:B------:R-:W-:-:S04]  /*13a0*/  IMAD.WIDE R6, R9, 0x4, R2 ;  /* 0x0000000409067825 */ /* 0x000fc800078e0202 */
[----:B------:R-:W-:Y:S04]  /*13b0*/  STG.E desc[UR8][R2.64], R13 ;  /* 0x0000000d02007986 */ /* 0x000fe8000c101908 */
[----:B------:R-:W2:Y:S01]  /*13c0*/  LDG.E R0, desc[UR8][R6.64] ;  /* 0x0000000806007981 */ /* 0x000ea2000c1e1900 */
[----:B------:R-:W-:Y:S01]  /*13d0*/  FMUL R33, R33, UR4 ;  /* 0x0000000421217c20 */ /* 0x000fe20008400000 */
[----:B------:R-:W-:-:S04]  /*13e0*/  IMAD.WIDE R8, R9, 0x4, R6 ;  /* 0x0000000409087825 */ /* 0x000fc800078e0206 */
[----:B--2---:R-:W-:-:S05]  /*13f0*/  FFMA R33, R0, UR5, R33 ;  /* 0x0000000500217c23 */ /* 0x004fca0008000021 */
[----:B------:R-:W-:Y:S04]  /*1400*/  STG.E desc[UR8][R6.64], R33 ;  /* 0x0000002106007986 */ /* 0x000fe8000c101908 */
[----:B------:R-:W2:Y:S01]  /*1410*/  LDG.E R0, desc[UR8][R8.64] ;  /* 0x0000000808007981 */ /* 0x000ea2000c1e1900 */
[----:B0-----:R-:W-:-:S04]  /*1420*/  FMUL R5, R36, UR4 ;  /* 0x0000000424057c20 */ /* 0x001fc80008400000 */
[----:B--2---:R-:W-:-:S05]  /*1430*/  FFMA R5, R0, UR5, R5 ;  /* 0x0000000500057c23 */ /* 0x004fca0008000005 */
[----:B------:R-:W-:Y:S01]  /*1440*/  STG.E desc[UR8][R8.64], R5 ;  /* 0x0000000508007986 */ /* 0x000fe2000c101908 */
[----:B------:R-:W-:Y:S05]  /*1450*/  EXIT ;  /* 0x000000000000794d */ /* 0x000fea0003800000 */
.L_x_2:
[----:B------:R-:W-:-:S00]  /*1460*/  BRA `(.L_x_2) ;  /* 0xfffffffc00fc7947 */ /* 0x000fc0000383ffff */
[----:B------:R-:W-:-:S00]  /*1470*/  NOP ;  /* 0x0000000000007918 */ /* 0x000fc00000000000 */
        /* <DEDUP_REMOVED lines=8> */
.L_x_3:


//--------------------- .nv.shared._Z9mysgemmNTPKfiS0_iPfiiff --------------------------
	.section	.nv.shared._Z9mysgemmNTPKfiS0_iPfiiff,"aw",@nobits
	.sectionflags	@""
	.align	4
.nv.shared._Z9mysgemmNTPKfiS0_iPfiiff:
	.zero		1536


//--------------------- .nv.shared.reserved.0     --------------------------
	.section	.nv.shared.reserved.0,"aw",@nobits
	.weak		__nv_reservedSMEM_offset_0_alias
	.size		__nv_reservedSMEM_offset_0_alias, 0, 64
	.other		__nv_reservedSMEM_offset_0_alias,@"STO_CUDA_RESERVED_SHARED STV_DEFAULT"
__nv_reservedSMEM_offset_0_alias:
	.zero		0
	.zero		64


//--------------------- .nv.constant0._Z9mysgemmNTPKfiS0_iPfiiff --------------------------
	.section	.nv.constant0._Z9mysgemmNTPKfiS0_iPfiiff,"a",@progbits
	.sectionflags	@""
	.align	4
.nv.constant0._Z9mysgemmNTPKfiS0_iPfiiff:
	.zero		952


//--------------------- SYMBOLS --------------------------

	.type		.nv.reservedSmem.offset0,@object
	.size		.nv.reservedSmem.offset0,0x4
	.type		.nv.reservedSmem.cap,@object
	.size		.nv.reservedSmem.cap,0x4
